//
// Generated by NVIDIA NVVM Compiler
//
// Compiler Build ID: CL-36424714
// Cuda compilation tools, release 13.0, V13.0.88
// Based on NVVM 20.0.0
//

.version 9.0
.target sm_100
.address_size 64

	// .globl	_Z12helloFromGPUv
.extern .func  (.param .b32 func_retval0) vprintf
(
	.param .b64 vprintf_param_0,
	.param .b64 vprintf_param_1
)
;
.global .align 1 .b8 $str[37] = {72, 101, 108, 108, 111, 32, 83, 104, 117, 98, 104, 114, 97, 110, 115, 104, 117, 32, 65, 110, 105, 109, 101, 115, 104, 32, 102, 114, 111, 109, 32, 71, 80, 85, 33, 10};

.visible .entry _Z12helloFromGPUv()
{
	.reg .b32 	%r<3>;
	.reg .b64 	%rd<3>;

	mov.u64 	%rd1, $str;
	cvta.global.u64 	%rd2, %rd1;
	{ // callseq 0, 0
	.param .b64 param0;
	st.param.b64 	[param0], %rd2;
	.param .b64 param1;
	st.param.b64 	[param1], 0;
	.param .b32 retval0;
	call.uni (retval0), 
	vprintf, 
	(
	param0, 
	param1
	);
	ld.param.b32 	%r1, [retval0];
	} // callseq 0
	ret;

}


// ===== COMPILED SASS (sm_100) =====

	.target	sm_100

	.elftype	@"ET_EXEC"


//--------------------- .note.nv.tkinfo           --------------------------
	.section	.note.nv.tkinfo,"",@"SHT_NOTE"
	.sectionflags	@"SHF_NOTE_NV_TKINFO"
	.tkinfo
        /*0018*/ 	.word	0x00000002
        /*0030*/ 	.string	""
        /*0030*/ 	.string	"ptxas"
        /*0030*/ 	.string	"Cuda compilation tools, release 13.0, V13.0.88"
        /*0030*/ 	.string	"Build cuda_13.0.r13.0/compiler.36424714_0"
        /*0030*/ 	.string	"-arch sm_100 -m 64 "



//--------------------- .note.nv.cuinfo           --------------------------
	.section	.note.nv.cuinfo,"",@"SHT_NOTE"
	.sectionflags	@"SHF_NOTE_NV_CUINFO"
        /*0018*/ 	.short	0x0002
        /*001a*/ 	.short	0x0064
        /*001c*/ 	.short	0x0082
	.zero		2


//--------------------- .nv.info                  --------------------------
	.section	.nv.info,"",@"SHT_CUDA_INFO"
	.align	4


	//----- nvinfo : EIATTR_REGCOUNT
	.align		4
        /*0000*/ 	.byte	0x04, 0x2f
        /*0002*/ 	.short	(.L_2 - .L_1)
	.align		4
.L_1:
        /*0004*/ 	.word	index@(_Z12helloFromGPUv)
        /*0008*/ 	.word	0x00000018


	//----- nvinfo : EIATTR_FRAME_SIZE
	.align		4
.L_2:
        /*000c*/ 	.byte	0x04, 0x11
        /*000e*/ 	.short	(.L_4 - .L_3)
	.align		4
.L_3:
        /*0010*/ 	.word	index@(_Z12helloFromGPUv)
        /*0014*/ 	.word	0x00000000


	//----- nvinfo : EIATTR_MIN_STACK_SIZE
	.align		4
.L_4:
        /*0018*/ 	.byte	0x04, 0x12
        /*001a*/ 	.short	(.L_6 - .L_5)
	.align		4
.L_5:
        /*001c*/ 	.word	index@(_Z12helloFromGPUv)
        /*0020*/ 	.word	0x00000000
.L_6:


//--------------------- .nv.compat                --------------------------
	.section	.nv.compat,"",@"SHT_CUDA_COMPAT_INFO"
	.align	4
        /*0000*/ 	.byte	0x02, 0x09, 0x00, 0x00, 0x02, 0x02, 0x01, 0x00, 0x02, 0x05, 0x05, 0x00, 0x03, 0x07, 0x01, 0x01
        /*0010*/ 	.byte	0x02, 0x03, 0x00, 0x00, 0x02, 0x06, 0x01, 0x00, 0x04, 0x0b, 0x08, 0x00, 0x09, 0x00, 0x00, 0x00
        /*0020*/ 	.byte	0x00, 0x00, 0x00, 0x00


//--------------------- .nv.info._Z12helloFromGPUv --------------------------
	.section	.nv.info._Z12helloFromGPUv,"",@"SHT_CUDA_INFO"
	.sectionflags	@""
	.align	4


	//----- nvinfo : EIATTR_CUDA_API_VERSION
	.align		4
        /*0000*/ 	.byte	0x04, 0x37
        /*0002*/ 	.short	(.L_8 - .L_7)
.L_7:
        /*0004*/ 	.word	0x00000082


	//----- nvinfo : EIATTR_SPARSE_MMA_MASK
	.align		4
.L_8:
        /*0008*/ 	.byte	0x03, 0x50
        /*000a*/ 	.short	0x0000


	//----- nvinfo : EIATTR_MAXREG_COUNT
	.align		4
        /*000c*/ 	.byte	0x03, 0x1b
        /*000e*/ 	.short	0x00ff


	//----- nvinfo : EIATTR_EXTERNS
	.align		4
        /*0010*/ 	.byte	0x04, 0x0f
        /*0012*/ 	.short	(.L_10 - .L_9)


	//   ....[0]....
	.align		4
.L_9:
        /*0014*/ 	.word	index@(vprintf)


	//----- nvinfo : EIATTR_MERCURY_ISA_VERSION
	.align		4
.L_10:
        /*0018*/ 	.byte	0x03, 0x5f
        /*001a*/ 	.short	0x0101


	//----- nvinfo : EIATTR_VRC_CTA_INIT_COUNT
	.align		4
        /*001c*/ 	.byte	0x02, 0x4a
	.zero		1
	.zero		1


	//----- nvinfo : EIATTR_SYSCALL_OFFSETS
	.align		4
        /*0020*/ 	.byte	0x04, 0x46
        /*0022*/ 	.short	(.L_12 - .L_11)


	//   ....[0]....
.L_11:
        /*0024*/ 	.word	0x00000080


	//----- nvinfo : EIATTR_EXIT_INSTR_OFFSETS
	.align		4
.L_12:
        /*0028*/ 	.byte	0x04, 0x1c
        /*002a*/ 	.short	(.L_14 - .L_13)


	//   ....[0]....
.L_13:
        /*002c*/ 	.word	0x00000090


	//----- nvinfo : EIATTR_SW_WAR
	.align		4
.L_14:
        /*0030*/ 	.byte	0x04, 0x36
        /*0032*/ 	.short	(.L_16 - .L_15)
.L_15:
        /*0034*/ 	.word	0x00000008
.L_16:


//--------------------- .nv.callgraph             --------------------------
	.section	.nv.callgraph,"",@"SHT_CUDA_CALLGRAPH"
	.align	4
	.sectionentsize	8
	.align		4
        /*0000*/ 	.word	0x00000000
	.align		4
        /*0004*/ 	.word	0xffffffff
	.align		4
        /*0008*/ 	.word	index@(_Z12helloFromGPUv)
	.align		4
        /*000c*/ 	.word	index@(vprintf)
	.align		4
        /*0010*/ 	.word	0x00000000
	.align		4
        /*0014*/ 	.word	0xfffffffe
	.align		4
        /*0018*/ 	.word	0x00000000
	.align		4
        /*001c*/ 	.word	0xfffffffd
	.align		4
        /*0020*/ 	.word	0x00000000
	.align		4
        /*0024*/ 	.word	0xfffffffc


//--------------------- .nv.constant4             --------------------------
	.section	.nv.constant4,"a",@progbits
	.align	8
	.align		8
.nv.constant4:
        /*0000*/ 	.dword	vprintf
	.align		8
        /*0008*/ 	.dword	$str


//--------------------- .text._Z12helloFromGPUv   --------------------------
	.section	.text._Z12helloFromGPUv,"ax",@progbits
	.align	128
        .global         _Z12helloFromGPUv
        .type           _Z12helloFromGPUv,@function
        .size           _Z12helloFromGPUv,(.L_x_2 - _Z12helloFromGPUv)
        .other          _Z12helloFromGPUv,@"STO_CUDA_ENTRY STV_DEFAULT"
_Z12helloFromGPUv:
.text._Z12helloFromGPUv:
[----:B------:R-:W0:Y:S01]  /*0000*/  LDC R1, c[0x0][0x37c] ;  /* 0x0000df00ff017b82 */ /* 0x000e220000000800 */
[----:B------:R-:W-:Y:S01]  /*0010*/  MOV R0, 0x0 ;  /* 0x0000000000007802 */ /* 0x000fe20000000f00 */
[----:B------:R-:W1:Y:S01]  /*0020*/  LDCU.64 UR4, c[0x4][0x8] ;  /* 0x01000100ff0477ac */ /* 0x000e620008000a00 */
[----:B------:R-:W-:-:S05]  /*0030*/  CS2R R6, SRZ ;  /* 0x0000000000067805 */ /* 0x000fca000001ff00 */
[----:B------:R2:W3:Y:S01]  /*0040*/  LDC.64 R2, c[0x4][R0] ;  /* 0x0100000000027b82 */ /* 0x0004e20000000a00 */
[----:B-1----:R-:W-:Y:S02]  /*0050*/  IMAD.U32 R4, RZ, RZ, UR4 ;  /* 0x00000004ff047e24 */ /* 0x002fe4000f8e00ff */
[----:B--2---:R-:W-:-:S07]  /*0060*/  IMAD.U32 R5, RZ, RZ, UR5 ;  /* 0x00000005ff057e24 */ /* 0x004fce000f8e00ff */
[----:B------:R-:W-:-:S07]  /*0070*/  LEPC R20, `(.L_x_0) ;  /* 0x000000001014794e */ /* 0x000fce0000000000 */
[----:B0--3--:R-:W-:Y:S05]  /*0080*/  CALL.ABS.NOINC R2 ;  /* 0x0000000002007343 */ /* 0x009fea0003c00000 */
.L_x_0:
[----:B------:R-:W-:Y:S05]  /*0090*/  EXIT ;  /* 0x000000000000794d */ /* 0x000fea0003800000 */
.L_x_1:
[----:B------:R-:W-:-:S00]  /*00a0*/  BRA `(.L_x_1) ;  /* 0xfffffffc00fc7947 */ /* 0x000fc0000383ffff */
[----:B------:R-:W-:-:S00]  /*00b0*/  NOP ;  /* 0x0000000000007918 */ /* 0x000fc00000000000 */
        /* <DEDUP_REMOVED lines=12> */
.L_x_2:


//--------------------- .nv.global.init           --------------------------
	.section	.nv.global.init,"aw",@progbits
.nv.global.init:
	.type		$str,@object
	.size		$str,(.L_0 - $str)
$str:
        /*0000*/ 	.byte	0x48, 0x65, 0x6c, 0x6c, 0x6f, 0x20, 0x53, 0x68, 0x75, 0x62, 0x68, 0x72, 0x61, 0x6e, 0x73, 0x68
        /*0010*/ 	.byte	0x75, 0x20, 0x41, 0x6e, 0x69, 0x6d, 0x65, 0x73, 0x68, 0x20, 0x66, 0x72, 0x6f, 0x6d, 0x20, 0x47
        /*0020*/ 	.byte	0x50, 0x55, 0x21, 0x0a, 0x00
.L_0:


//--------------------- .nv.shared.reserved.0     --------------------------
	.section	.nv.shared.reserved.0,"aw",@nobits
	.weak		__nv_reservedSMEM_offset_0_alias
	.size		__nv_reservedSMEM_offset_0_alias, 0, 64
	.other		__nv_reservedSMEM_offset_0_alias,@"STO_CUDA_RESERVED_SHARED STV_DEFAULT"
__nv_reservedSMEM_offset_0_alias:
	.zero		0
	.zero		64


//--------------------- .nv.constant0._Z12helloFromGPUv --------------------------
	.section	.nv.constant0._Z12helloFromGPUv,"a",@progbits
	.sectionflags	@""
	.align	4
.nv.constant0._Z12helloFromGPUv:
	.zero		896


//--------------------- SYMBOLS --------------------------

	.type		.nv.reservedSmem.offset0,@object
	.size		.nv.reservedSmem.offset0,0x4
	.type		vprintf,@function
